	.headerflags	@"EF_CUDA_TEXMODE_UNIFIED EF_CUDA_64BIT_ADDRESS EF_CUDA_ACCELERATORS EF_CUDA_SM90 EF_CUDA_VIRTUAL_SM(EF_CUDA_SM90)"
	.elftype	@"ET_EXEC"


//--------------------- .nv.info                  --------------------------
	.section	.nv.info,"",@"SHT_CUDA_INFO"
	.align	4


	//----- nvinfo : EIATTR_REGCOUNT
	.align		4
        /*0000*/ 	.byte	0x04, 0x2f
        /*0002*/ 	.short	(.L_1 - .L_0)
	.align		4
.L_0:
        /*0004*/ 	.word	index@(triton_poi_fused_convolution_relu_15)
        /*0008*/ 	.word	0x0000000c


	//----- nvinfo : EIATTR_MIN_STACK_SIZE
	.align		4
.L_1:
        /*000c*/ 	.byte	0x04, 0x12
        /*000e*/ 	.short	(.L_3 - .L_2)
	.align		4
.L_2:
        /*0010*/ 	.word	index@(triton_poi_fused_convolution_relu_15)
        /*0014*/ 	.word	0x00000000


	//----- nvinfo : EIATTR_FRAME_SIZE
	.align		4
.L_3:
        /*0018*/ 	.byte	0x04, 0x11
        /*001a*/ 	.short	(.L_5 - .L_4)
	.align		4
.L_4:
        /*001c*/ 	.word	index@(triton_poi_fused_convolution_relu_15)
        /*0020*/ 	.word	0x00000000


	//----- nvinfo : EIATTR_MIN_STACK_SIZE
	.align		4
.L_5:
        /*0024*/ 	.byte	0x04, 0x12
        /*0026*/ 	.short	(.L_7 - .L_6)
	.align		4
.L_6:
        /*0028*/ 	.word	index@(triton_poi_fused_convolution_relu_15)
        /*002c*/ 	.word	0x00000000
.L_7:


//--------------------- .nv.info.triton_poi_fused_convolution_relu_15 --------------------------
	.section	.nv.info.triton_poi_fused_convolution_relu_15,"",@"SHT_CUDA_INFO"
	.sectionflags	@""
	.align	4


	//----- nvinfo : EIATTR_CUDA_API_VERSION
	.align		4
        /*0000*/ 	.byte	0x04, 0x37
        /*0002*/ 	.short	(.L_9 - .L_8)
.L_8:
        /*0004*/ 	.word	0x0000007c


	//----- nvinfo : EIATTR_KPARAM_INFO
	.align		4
.L_9:
        /*0008*/ 	.byte	0x04, 0x17
        /*000a*/ 	.short	(.L_11 - .L_10)
.L_10:
        /*000c*/ 	.word	0x00000000
        /*0010*/ 	.short	0x0002
        /*0012*/ 	.short	0x0010
        /*0014*/ 	.byte	0x00, 0xf0, 0x11, 0x00


	//----- nvinfo : EIATTR_KPARAM_INFO
	.align		4
.L_11:
        /*0018*/ 	.byte	0x04, 0x17
        /*001a*/ 	.short	(.L_13 - .L_12)
.L_12:
        /*001c*/ 	.word	0x00000000
        /*0020*/ 	.short	0x0001
        /*0022*/ 	.short	0x0008
        /*0024*/ 	.byte	0x00, 0xf4, 0x21, 0x00


	//----- nvinfo : EIATTR_KPARAM_INFO
	.align		4
.L_13:
        /*0028*/ 	.byte	0x04, 0x17
        /*002a*/ 	.short	(.L_15 - .L_14)
.L_14:
        /*002c*/ 	.word	0x00000000
        /*0030*/ 	.short	0x0000
        /*0032*/ 	.short	0x0000
        /*0034*/ 	.byte	0x00, 0xf4, 0x21, 0x00


	//----- nvinfo : EIATTR_SPARSE_MMA_MASK
	.align		4
.L_15:
        /*0038*/ 	.byte	0x03, 0x50
        /*003a*/ 	.short	0x0000


	//----- nvinfo : EIATTR_MAXREG_COUNT
	.align		4
        /*003c*/ 	.byte	0x03, 0x1b
        /*003e*/ 	.short	0x00ff


	//----- nvinfo : EIATTR_EXIT_INSTR_OFFSETS
	.align		4
        /*0040*/ 	.byte	0x04, 0x1c
        /*0042*/ 	.short	(.L_17 - .L_16)


	//   ....[0]....
.L_16:
        /*0044*/ 	.word	0x000001b0


	//   ....[1]....
        /*0048*/ 	.word	0x000001d0


	//----- nvinfo : EIATTR_REQNTID
	.align		4
.L_17:
        /*004c*/ 	.byte	0x04, 0x10
        /*004e*/ 	.short	(.L_19 - .L_18)
.L_18:
        /*0050*/ 	.word	0x00000080
        /*0054*/ 	.word	0x00000001
        /*0058*/ 	.word	0x00000001


	//----- nvinfo : EIATTR_CBANK_PARAM_SIZE
	.align		4
.L_19:
        /*005c*/ 	.byte	0x03, 0x19
        /*005e*/ 	.short	0x0014


	//----- nvinfo : EIATTR_PARAM_CBANK
	.align		4
        /*0060*/ 	.byte	0x04, 0x0a
        /*0062*/ 	.short	(.L_21 - .L_20)
	.align		4
.L_20:
        /*0064*/ 	.word	index@(.nv.constant0.triton_poi_fused_convolution_relu_15)
        /*0068*/ 	.short	0x0210
        /*006a*/ 	.short	0x0014


	//----- nvinfo : EIATTR_SW_WAR
	.align		4
.L_21:
        /*006c*/ 	.byte	0x04, 0x36
        /*006e*/ 	.short	(.L_23 - .L_22)
.L_22:
        /*0070*/ 	.word	0x00000008
.L_23:


//--------------------- .nv.callgraph             --------------------------
	.section	.nv.callgraph,"",@"SHT_CUDA_CALLGRAPH"
	.align	4
	.sectionentsize	8
	.align		4
        /*0000*/ 	.word	0x00000000
	.align		4
        /*0004*/ 	.word	0xffffffff
	.align		4
        /*0008*/ 	.word	0x00000000
	.align		4
        /*000c*/ 	.word	0xfffffffe
	.align		4
        /*0010*/ 	.word	0x00000000
	.align		4
        /*0014*/ 	.word	0xfffffffd
	.align		4
        /*0018*/ 	.word	0x00000000
	.align		4
        /*001c*/ 	.word	0xfffffffc


//--------------------- .text.triton_poi_fused_convolution_relu_15 --------------------------
	.section	.text.triton_poi_fused_convolution_relu_15,"ax",@progbits
	.align	128
        .global         triton_poi_fused_convolution_relu_15
        .type           triton_poi_fused_convolution_relu_15,@function
        .size           triton_poi_fused_convolution_relu_15,(.L_x_1 - triton_poi_fused_convolution_relu_15)
        .other          triton_poi_fused_convolution_relu_15,@"STO_CUDA_ENTRY STV_DEFAULT"
triton_poi_fused_convolution_relu_15:
.text.triton_poi_fused_convolution_relu_15:
[----:B------:R-:W0:Y:S02]  /*0000*/  LDC R1, c[0x0][0x28] ;  /* 0x00000a00ff017b82 */ /* 0x000e240000000800 */
[----:B------:R-:W1:Y:S01]  /*0010*/  S2R R0, SR_TID.X ;  /* 0x0000000000007919 */ /* 0x000e620000002100 */
[----:B------:R-:W2:Y:S01]  /*0020*/  LDC.64 R2, c[0x0][0x210] ;  /* 0x00008400ff027b82 */ /* 0x000ea20000000a00 */
[----:B------:R-:W-:Y:S01]  /*0030*/  ULDC.64 UR4, c[0x0][0x208] ;  /* 0x0000820000047ab9 */ /* 0x000fe20000000a00 */
[----:B------:R-:W3:Y:S06]  /*0040*/  S2R R7, SR_CTAID.X ;  /* 0x0000000000077919 */ /* 0x000eec0000002500 */
[----:B------:R-:W4:Y:S01]  /*0050*/  LDC.64 R4, c[0x0][0x218] ;  /* 0x00008600ff047b82 */ /* 0x000f220000000a00 */
[----:B-1----:R-:W-:Y:S01]  /*0060*/  IMAD.SHL.U32 R0, R0, 0x2, RZ ;  /* 0x0000000200007824 */ /* 0x002fe200078e00ff */
[----:B---3--:R-:W-:-:S04]  /*0070*/  SHF.R.S32.HI R6, RZ, 0x17, R7 ;  /* 0x00000017ff067819 */ /* 0x008fc80000011407 */
[----:B------:R-:W-:-:S05]  /*0080*/  LOP3.LUT R0, R0, 0xfe, RZ, 0xc0, !PT ;  /* 0x000000fe00007812 */ /* 0x000fca00078ec0ff */
[----:B------:R-:W-:Y:S01]  /*0090*/  IMAD R7, R7, 0x100, R0 ;  /* 0x0000010007077824 */ /* 0x000fe200078e0200 */
[----:B------:R-:W-:-:S03]  /*00a0*/  SGXT R0, R6, 0x1 ;  /* 0x000000010600781a */ /* 0x000fc60000000200 */
[C---:B--2---:R-:W-:Y:S01]  /*00b0*/  IMAD.WIDE R2, R7.reuse, 0x4, R2 ;  /* 0x0000000407027825 */ /* 0x044fe200078e0202 */
[----:B------:R-:W-:Y:S02]  /*00c0*/  LEA.HI R0, R0, R7, RZ, 0x5 ;  /* 0x0000000700007211 */ /* 0x000fe400078f28ff */
[----:B------:R-:W-:Y:S02]  /*00d0*/  ISETP.GE.AND P2, PT, R7, 0x1880, PT ;  /* 0x000018800700780c */ /* 0x000fe40003f46270 */
[----:B------:R-:W-:-:S05]  /*00e0*/  LOP3.LUT R0, R0, 0xffffffe0, RZ, 0xc0, !PT ;  /* 0xffffffe000007812 */ /* 0x000fca00078ec0ff */
[----:B------:R-:W-:Y:S01]  /*00f0*/  IMAD.IADD R9, R7, 0x1, -R0 ;  /* 0x0000000107097824 */ /* 0x000fe200078e0a00 */
[----:B------:R-:W-:-:S03]  /*0100*/  CS2R R6, SRZ ;  /* 0x0000000000067805 */ /* 0x000fc6000001ff00 */
[----:B----4-:R-:W-:Y:S01]  /*0110*/  IMAD.WIDE R4, R9, 0x4, R4 ;  /* 0x0000000409047825 */ /* 0x010fe200078e0204 */
[----:B------:R-:W-:Y:S02]  /*0120*/  CS2R R8, SRZ ;  /* 0x0000000000087805 */ /* 0x000fe4000001ff00 */
[----:B------:R-:W2:Y:S04]  /*0130*/  @!P2 LDG.E.64 R6, desc[UR4][R2.64] ;  /* 0x000000040206a981 */ /* 0x000ea8000c1e1b00 */
[----:B------:R-:W2:Y:S02]  /*0140*/  @!P2 LDG.E.EL.64 R8, desc[UR4][R4.64] ;  /* 0x000000040408a981 */ /* 0x000ea4000c2e1b00 */
[----:B--2---:R-:W-:Y:S01]  /*0150*/  FSETP.GEU.AND P0, PT, R6, -R8, PT ;  /* 0x800000080600720b */ /* 0x004fe20003f0e000 */
[----:B------:R-:W-:Y:S01]  /*0160*/  FADD R6, R8, R6 ;  /* 0x0000000608067221 */ /* 0x000fe20000000000 */
[----:B------:R-:W-:Y:S01]  /*0170*/  FADD R0, R9, R7 ;  /* 0x0000000709007221 */ /* 0x000fe20000000000 */
[----:B------:R-:W-:-:S03]  /*0180*/  FSETP.GEU.AND P1, PT, R7, -R9, PT ;  /* 0x800000090700720b */ /* 0x000fc60003f2e000 */
[----:B------:R-:W-:Y:S02]  /*0190*/  FSEL R6, R6, RZ, P0 ;  /* 0x000000ff06067208 */ /* 0x000fe40000000000 */
[----:B------:R-:W-:Y:S01]  /*01a0*/  FSEL R7, R0, RZ, P1 ;  /* 0x000000ff00077208 */ /* 0x000fe20000800000 */
[----:B------:R-:W-:Y:S07]  /*01b0*/  @P2 EXIT ;  /* 0x000000000000294d */ /* 0x000fee0003800000 */
[----:B------:R-:W-:Y:S01]  /*01c0*/  STG.E.64 desc[UR4][R2.64], R6 ;  /* 0x0000000602007986 */ /* 0x000fe2000c101b04 */
[----:B------:R-:W-:Y:S05]  /*01d0*/  EXIT ;  /* 0x000000000000794d */ /* 0x000fea0003800000 */
.L_x_0:
[----:B------:R-:W-:-:S00]  /*01e0*/  BRA `(.L_x_0) ;  /* 0xfffffffc00fc7947 */ /* 0x000fc0000383ffff */
[----:B------:R-:W-:-:S00]  /*01f0*/  NOP ;  /* 0x0000000000007918 */ /* 0x000fc00000000000 */
        /* <DEDUP_REMOVED lines=8> */
.L_x_1:


//--------------------- .nv.constant0.triton_poi_fused_convolution_relu_15 --------------------------
	.section	.nv.constant0.triton_poi_fused_convolution_relu_15,"a",@progbits
	.sectionflags	@""
	.align	4
.nv.constant0.triton_poi_fused_convolution_relu_15:
	.zero		548
